	.headerflags	@"EF_CUDA_TEXMODE_UNIFIED EF_CUDA_64BIT_ADDRESS EF_CUDA_ACCELERATORS EF_CUDA_SM90 EF_CUDA_VIRTUAL_SM(EF_CUDA_SM90)"
	.elftype	@"ET_EXEC"


//--------------------- .nv.info                  --------------------------
	.section	.nv.info,"",@"SHT_CUDA_INFO"
	.align	4


	//----- nvinfo : EIATTR_REGCOUNT
	.align		4
        /*0000*/ 	.byte	0x04, 0x2f
        /*0002*/ 	.short	(.L_3 - .L_2)
	.align		4
.L_2:
        /*0004*/ 	.word	index@(triton_poi_fused__native_batch_norm_legit_no_training_cat_relu_44)
        /*0008*/ 	.word	0x00000017


	//----- nvinfo : EIATTR_MIN_STACK_SIZE
	.align		4
.L_3:
        /*000c*/ 	.byte	0x04, 0x12
        /*000e*/ 	.short	(.L_5 - .L_4)
	.align		4
.L_4:
        /*0010*/ 	.word	index@(triton_poi_fused__native_batch_norm_legit_no_training_cat_relu_44)
        /*0014*/ 	.word	0x00000000


	//----- nvinfo : EIATTR_FRAME_SIZE
	.align		4
.L_5:
        /*0018*/ 	.byte	0x04, 0x11
        /*001a*/ 	.short	(.L_7 - .L_6)
	.align		4
.L_6:
        /*001c*/ 	.word	index@(triton_poi_fused__native_batch_norm_legit_no_training_cat_relu_44)
        /*0020*/ 	.word	0x00000000


	//----- nvinfo : EIATTR_MIN_STACK_SIZE
	.align		4
.L_7:
        /*0024*/ 	.byte	0x04, 0x12
        /*0026*/ 	.short	(.L_9 - .L_8)
	.align		4
.L_8:
        /*0028*/ 	.word	index@(triton_poi_fused__native_batch_norm_legit_no_training_cat_relu_44)
        /*002c*/ 	.word	0x00000000
.L_9:


//--------------------- .nv.info.triton_poi_fused__native_batch_norm_legit_no_training_cat_relu_44 --------------------------
	.section	.nv.info.triton_poi_fused__native_batch_norm_legit_no_training_cat_relu_44,"",@"SHT_CUDA_INFO"
	.sectionflags	@""
	.align	4


	//----- nvinfo : EIATTR_CUDA_API_VERSION
	.align		4
        /*0000*/ 	.byte	0x04, 0x37
        /*0002*/ 	.short	(.L_11 - .L_10)
.L_10:
        /*0004*/ 	.word	0x0000007c


	//----- nvinfo : EIATTR_KPARAM_INFO
	.align		4
.L_11:
        /*0008*/ 	.byte	0x04, 0x17
        /*000a*/ 	.short	(.L_13 - .L_12)
.L_12:
        /*000c*/ 	.word	0x00000000
        /*0010*/ 	.short	0x0008
        /*0012*/ 	.short	0x0040
        /*0014*/ 	.byte	0x00, 0xf0, 0x11, 0x00


	//----- nvinfo : EIATTR_KPARAM_INFO
	.align		4
.L_13:
        /*0018*/ 	.byte	0x04, 0x17
        /*001a*/ 	.short	(.L_15 - .L_14)
.L_14:
        /*001c*/ 	.word	0x00000000
        /*0020*/ 	.short	0x0007
        /*0022*/ 	.short	0x0038
        /*0024*/ 	.byte	0x00, 0xf4, 0x21, 0x00


	//----- nvinfo : EIATTR_KPARAM_INFO
	.align		4
.L_15:
        /*0028*/ 	.byte	0x04, 0x17
        /*002a*/ 	.short	(.L_17 - .L_16)
.L_16:
        /*002c*/ 	.word	0x00000000
        /*0030*/ 	.short	0x0006
        /*0032*/ 	.short	0x0030
        /*0034*/ 	.byte	0x00, 0xf4, 0x21, 0x00


	//----- nvinfo : EIATTR_KPARAM_INFO
	.align		4
.L_17:
        /*0038*/ 	.byte	0x04, 0x17
        /*003a*/ 	.short	(.L_19 - .L_18)
.L_18:
        /*003c*/ 	.word	0x00000000
        /*0040*/ 	.short	0x0005
        /*0042*/ 	.short	0x0028
        /*0044*/ 	.byte	0x00, 0xf4, 0x21, 0x00


	//----- nvinfo : EIATTR_KPARAM_INFO
	.align		4
.L_19:
        /*0048*/ 	.byte	0x04, 0x17
        /*004a*/ 	.short	(.L_21 - .L_20)
.L_20:
        /*004c*/ 	.word	0x00000000
        /*0050*/ 	.short	0x0004
        /*0052*/ 	.short	0x0020
        /*0054*/ 	.byte	0x00, 0xf4, 0x21, 0x00


	//----- nvinfo : EIATTR_KPARAM_INFO
	.align		4
.L_21:
        /*0058*/ 	.byte	0x04, 0x17
        /*005a*/ 	.short	(.L_23 - .L_22)
.L_22:
        /*005c*/ 	.word	0x00000000
        /*0060*/ 	.short	0x0003
        /*0062*/ 	.short	0x0018
        /*0064*/ 	.byte	0x00, 0xf4, 0x21, 0x00


	//----- nvinfo : EIATTR_KPARAM_INFO
	.align		4
.L_23:
        /*0068*/ 	.byte	0x04, 0x17
        /*006a*/ 	.short	(.L_25 - .L_24)
.L_24:
        /*006c*/ 	.word	0x00000000
        /*0070*/ 	.short	0x0002
        /*0072*/ 	.short	0x0010
        /*0074*/ 	.byte	0x00, 0xf4, 0x21, 0x00


	//----- nvinfo : EIATTR_KPARAM_INFO
	.align		4
.L_25:
        /*0078*/ 	.byte	0x04, 0x17
        /*007a*/ 	.short	(.L_27 - .L_26)
.L_26:
        /*007c*/ 	.word	0x00000000
        /*0080*/ 	.short	0x0001
        /*0082*/ 	.short	0x0008
        /*0084*/ 	.byte	0x00, 0xf4, 0x21, 0x00


	//----- nvinfo : EIATTR_KPARAM_INFO
	.align		4
.L_27:
        /*0088*/ 	.byte	0x04, 0x17
        /*008a*/ 	.short	(.L_29 - .L_28)
.L_28:
        /*008c*/ 	.word	0x00000000
        /*0090*/ 	.short	0x0000
        /*0092*/ 	.short	0x0000
        /*0094*/ 	.byte	0x00, 0xf4, 0x21, 0x00


	//----- nvinfo : EIATTR_SPARSE_MMA_MASK
	.align		4
.L_29:
        /*0098*/ 	.byte	0x03, 0x50
        /*009a*/ 	.short	0x0000


	//----- nvinfo : EIATTR_MAXREG_COUNT
	.align		4
        /*009c*/ 	.byte	0x03, 0x1b
        /*009e*/ 	.short	0x00ff


	//----- nvinfo : EIATTR_EXIT_INSTR_OFFSETS
	.align		4
        /*00a0*/ 	.byte	0x04, 0x1c
        /*00a2*/ 	.short	(.L_31 - .L_30)


	//   ....[0]....
.L_30:
        /*00a4*/ 	.word	0x000004d0


	//   ....[1]....
        /*00a8*/ 	.word	0x000004f0


	//----- nvinfo : EIATTR_REQNTID
	.align		4
.L_31:
        /*00ac*/ 	.byte	0x04, 0x10
        /*00ae*/ 	.short	(.L_33 - .L_32)
.L_32:
        /*00b0*/ 	.word	0x00000080
        /*00b4*/ 	.word	0x00000001
        /*00b8*/ 	.word	0x00000001


	//----- nvinfo : EIATTR_CBANK_PARAM_SIZE
	.align		4
.L_33:
        /*00bc*/ 	.byte	0x03, 0x19
        /*00be*/ 	.short	0x0044


	//----- nvinfo : EIATTR_PARAM_CBANK
	.align		4
        /*00c0*/ 	.byte	0x04, 0x0a
        /*00c2*/ 	.short	(.L_35 - .L_34)
	.align		4
.L_34:
        /*00c4*/ 	.word	index@(.nv.constant0.triton_poi_fused__native_batch_norm_legit_no_training_cat_relu_44)
        /*00c8*/ 	.short	0x0210
        /*00ca*/ 	.short	0x0044


	//----- nvinfo : EIATTR_SW_WAR
	.align		4
.L_35:
        /*00cc*/ 	.byte	0x04, 0x36
        /*00ce*/ 	.short	(.L_37 - .L_36)
.L_36:
        /*00d0*/ 	.word	0x00000008
.L_37:


//--------------------- .nv.callgraph             --------------------------
	.section	.nv.callgraph,"",@"SHT_CUDA_CALLGRAPH"
	.align	4
	.sectionentsize	8
	.align		4
        /*0000*/ 	.word	0x00000000
	.align		4
        /*0004*/ 	.word	0xffffffff
	.align		4
        /*0008*/ 	.word	0x00000000
	.align		4
        /*000c*/ 	.word	0xfffffffe
	.align		4
        /*0010*/ 	.word	0x00000000
	.align		4
        /*0014*/ 	.word	0xfffffffd
	.align		4
        /*0018*/ 	.word	0x00000000
	.align		4
        /*001c*/ 	.word	0xfffffffc


//--------------------- .nv.constant4             --------------------------
	.section	.nv.constant4,"a",@progbits
	.align	8
	.align		8
.nv.constant4:
        /*0000*/ 	.dword	_$_str
	.align		8
        /*0008*/ 	.dword	_$_str_$_2


//--------------------- .text.triton_poi_fused__native_batch_norm_legit_no_training_cat_relu_44 --------------------------
	.section	.text.triton_poi_fused__native_batch_norm_legit_no_training_cat_relu_44,"ax",@progbits
	.align	128
        .global         triton_poi_fused__native_batch_norm_legit_no_training_cat_relu_44
        .type           triton_poi_fused__native_batch_norm_legit_no_training_cat_relu_44,@function
        .size           triton_poi_fused__native_batch_norm_legit_no_training_cat_relu_44,(.L_x_1 - triton_poi_fused__native_batch_norm_legit_no_training_cat_relu_44)
        .other          triton_poi_fused__native_batch_norm_legit_no_training_cat_relu_44,@"STO_CUDA_ENTRY STV_DEFAULT"
triton_poi_fused__native_batch_norm_legit_no_training_cat_relu_44:
.text.triton_poi_fused__native_batch_norm_legit_no_training_cat_relu_44:
[----:B------:R-:W0:Y:S01]  /*0000*/  LDC R1, c[0x0][0x28] ;  /* 0x00000a00ff017b82 */ /* 0x000e220000000800 */
[----:B------:R-:W1:Y:S07]  /*0010*/  S2R R0, SR_TID.X ;  /* 0x0000000000007919 */ /* 0x000e6e0000002100 */
[----:B------:R-:W2:Y:S01]  /*0020*/  LDC.64 R12, c[0x0][0x228] ;  /* 0x00008a00ff0c7b82 */ /* 0x000ea20000000a00 */
[----:B------:R-:W-:Y:S01]  /*0030*/  ULDC.64 UR4, c[0x0][0x208] ;  /* 0x0000820000047ab9 */ /* 0x000fe20000000a00 */
[----:B------:R-:W-:Y:S01]  /*0040*/  ULDC.64 UR6, c[0x0][0x218] ;  /* 0x0000860000067ab9 */ /* 0x000fe20000000a00 */
[----:B------:R-:W3:Y:S05]  /*0050*/  S2R R3, SR_CTAID.X ;  /* 0x0000000000037919 */ /* 0x000eea0000002500 */
[----:B------:R-:W4:Y:S08]  /*0060*/  LDC.64 R10, c[0x0][0x210] ;  /* 0x00008400ff0a7b82 */ /* 0x000f300000000a00 */
[----:B------:R-:W5:Y:S01]  /*0070*/  LDC.64 R8, c[0x0][0x230] ;  /* 0x00008c00ff087b82 */ /* 0x000f620000000a00 */
[----:B-1----:R-:W-:-:S05]  /*0080*/  LOP3.LUT R0, R0, 0x7f, RZ, 0xc0, !PT ;  /* 0x0000007f00007812 */ /* 0x002fca00078ec0ff */
[----:B---3--:R-:W-:-:S05]  /*0090*/  IMAD R0, R3, 0x80, R0 ;  /* 0x0000008003007824 */ /* 0x008fca00078e0200 */
[----:B------:R-:W-:Y:S02]  /*00a0*/  SHF.R.S32.HI R3, RZ, 0x1f, R0 ;  /* 0x0000001fff037819 */ /* 0x000fe40000011400 */
[----:B------:R-:W-:Y:S02]  /*00b0*/  ISETP.GE.AND P0, PT, R0, 0x5380, PT ;  /* 0x000053800000780c */ /* 0x000fe40003f06270 */
[----:B------:R-:W-:-:S04]  /*00c0*/  LEA.HI R4, R3, R0, RZ, 0x4 ;  /* 0x0000000003047211 */ /* 0x000fc800078f20ff */
[----:B------:R-:W-:-:S05]  /*00d0*/  SHF.R.S32.HI R3, RZ, 0x4, R4 ;  /* 0x00000004ff037819 */ /* 0x000fca0000011404 */
[----:B------:R-:W-:-:S05]  /*00e0*/  IMAD.HI R2, R3, 0x621b97c3, RZ ;  /* 0x621b97c303027827 */ /* 0x000fca00078e02ff */
[----:B------:R-:W-:-:S04]  /*00f0*/  SHF.R.U32.HI R5, RZ, 0x1f, R2 ;  /* 0x0000001fff057819 */ /* 0x000fc80000011602 */
[----:B------:R-:W-:-:S05]  /*0100*/  LEA.HI.SX32 R2, R2, R5, 0x19 ;  /* 0x0000000502027211 */ /* 0x000fca00078fcaff */
[----:B------:R-:W-:Y:S02]  /*0110*/  IMAD R3, R2, -0x14e, R3 ;  /* 0xfffffeb202037824 */ /* 0x000fe400078e0203 */
[----:B------:R-:W-:Y:S02]  /*0120*/  IMAD.MOV.U32 R2, RZ, RZ, RZ ;  /* 0x000000ffff027224 */ /* 0x000fe400078e00ff */
[----:B--2---:R-:W-:-:S05]  /*0130*/  IMAD.WIDE R12, R3, 0x4, R12 ;  /* 0x00000004030c7825 */ /* 0x004fca00078e020c */
[----:B------:R1:W2:Y:S01]  /*0140*/  @!P0 LDG.E.EL R2, desc[UR4][R12.64] ;  /* 0x000000040c028981 */ /* 0x0002a2000c2e1900 */
[----:B------:R-:W-:Y:S01]  /*0150*/  IMAD.HI R5, R0, 0x621b97c3, RZ ;  /* 0x621b97c300057827 */ /* 0x000fe200078e02ff */
[----:B------:R-:W-:Y:S02]  /*0160*/  LOP3.LUT R15, R4, 0xfffffff0, RZ, 0xc0, !PT ;  /* 0xfffffff0040f7812 */ /* 0x000fe400078ec0ff */
[C---:B------:R-:W-:Y:S01]  /*0170*/  ISETP.GE.AND P1, PT, R3.reuse, 0x142, PT ;  /* 0x000001420300780c */ /* 0x040fe20003f26270 */
[----:B------:R-:W-:Y:S01]  /*0180*/  IMAD.SHL.U32 R14, R3, 0x10, RZ ;  /* 0x00000010030e7824 */ /* 0x000fe200078e00ff */
[----:B------:R-:W-:Y:S01]  /*0190*/  SHF.R.U32.HI R6, RZ, 0x1f, R5 ;  /* 0x0000001fff067819 */ /* 0x000fe20000011605 */
[C---:B------:R-:W-:Y:S01]  /*01a0*/  IMAD.IADD R15, R0.reuse, 0x1, -R15 ;  /* 0x00000001000f7824 */ /* 0x040fe200078e0a0f */
[----:B------:R-:W-:Y:S02]  /*01b0*/  ISETP.LT.AND P2, PT, R0, 0x5380, !P1 ;  /* 0x000053800000780c */ /* 0x000fe40004f41270 */
[----:B------:R-:W-:-:S02]  /*01c0*/  LEA.HI.SX32 R17, R5, R6, 0x15 ;  /* 0x0000000605117211 */ /* 0x000fc400078faaff */
[----:B------:R-:W3:Y:S01]  /*01d0*/  LDC.64 R6, c[0x0][0x220] ;  /* 0x00008800ff067b82 */ /* 0x000ee20000000a00 */
[----:B------:R-:W-:Y:S02]  /*01e0*/  ISETP.GT.AND P3, PT, R3, 0x141, !P0 ;  /* 0x000001410300780c */ /* 0x000fe40004764270 */
[C---:B------:R-:W-:Y:S02]  /*01f0*/  IMAD R16, R17.reuse, 0xc0, RZ ;  /* 0x000000c011107824 */ /* 0x040fe400078e02ff */
[----:B-1----:R-:W-:-:S03]  /*0200*/  IMAD R12, R17, -0x14e0, R0 ;  /* 0xffffeb20110c7824 */ /* 0x002fc600078e0200 */
[----:B------:R-:W1:Y:S01]  /*0210*/  LDC.64 R4, c[0x0][0x238] ;  /* 0x00008e00ff047b82 */ /* 0x000e620000000a00 */
[----:B------:R-:W-:Y:S01]  /*0220*/  IADD3 R19, P4, P5, R14, R15, R16 ;  /* 0x0000000f0e137210 */ /* 0x000fe20007d9e010 */
[----:B------:R-:W-:Y:S01]  /*0230*/  IMAD R17, R17, 0x1420, R12 ;  /* 0x0000142011117824 */ /* 0x000fe200078e020c */
[----:B------:R-:W-:Y:S02]  /*0240*/  SHF.R.S32.HI R13, RZ, 0x1f, R16 ;  /* 0x0000001fff0d7819 */ /* 0x000fe40000011410 */
[----:B------:R-:W-:Y:S01]  /*0250*/  SHF.R.S32.HI R15, RZ, 0x1f, R15 ;  /* 0x0000001fff0f7819 */ /* 0x000fe2000001140f */
[----:B----4-:R-:W-:Y:S01]  /*0260*/  IMAD.WIDE R16, R17, 0x4, R10 ;  /* 0x0000000411107825 */ /* 0x010fe200078e020a */
[----:B------:R-:W-:Y:S02]  /*0270*/  SHF.R.S32.HI R14, RZ, 0x1f, R14 ;  /* 0x0000001fff0e7819 */ /* 0x000fe4000001140e */
[----:B------:R-:W-:Y:S02]  /*0280*/  CS2R R10, SRZ ;  /* 0x00000000000a7805 */ /* 0x000fe4000001ff00 */
[----:B------:R-:W-:-:S02]  /*0290*/  IADD3.X R14, R14, R15, R13, P4, P5 ;  /* 0x0000000f0e0e7210 */ /* 0x000fc400027ea40d */
[----:B------:R-:W-:Y:S02]  /*02a0*/  CS2R R12, SRZ ;  /* 0x00000000000c7805 */ /* 0x000fe4000001ff00 */
[----:B------:R-:W-:-:S04]  /*02b0*/  LEA R18, P4, R19, UR6, 0x2 ;  /* 0x0000000613127c11 */ /* 0x000fc8000f8810ff */
[----:B------:R-:W-:Y:S01]  /*02c0*/  LEA.HI.X R19, R19, UR7, R14, 0x2, P4 ;  /* 0x0000000713137c11 */ /* 0x000fe2000a0f140e */
[----:B------:R-:W4:Y:S01]  /*02d0*/  @P2 LDG.E R12, desc[UR4][R16.64] ;  /* 0x00000004100c2981 */ /* 0x000f22000c1e1900 */
[----:B---3--:R-:W-:-:S03]  /*02e0*/  IMAD.WIDE R6, R3, 0x4, R6 ;  /* 0x0000000403067825 */ /* 0x008fc600078e0206 */
[----:B------:R-:W3:Y:S01]  /*02f0*/  @P3 LDG.E R10, desc[UR4][R18.64+-0x5080] ;  /* 0xffaf8004120a3981 */ /* 0x000ee2000c1e1900 */
[----:B------:R-:W-:-:S03]  /*0300*/  IMAD.MOV.U32 R20, RZ, RZ, RZ ;  /* 0x000000ffff147224 */ /* 0x000fc600078e00ff */
[----:B------:R1:W3:Y:S01]  /*0310*/  @!P0 LDG.E.EL R11, desc[UR4][R6.64] ;  /* 0x00000004060b8981 */ /* 0x0002e2000c2e1900 */
[----:B-----5:R-:W-:-:S04]  /*0320*/  IMAD.WIDE R8, R3, 0x4, R8 ;  /* 0x0000000403087825 */ /* 0x020fc800078e0208 */
[----:B-1----:R-:W-:Y:S01]  /*0330*/  IMAD.WIDE R14, R3, 0x4, R4 ;  /* 0x00000004030e7825 */ /* 0x002fe200078e0204 */
[----:B------:R-:W5:Y:S01]  /*0340*/  @!P0 LDG.E.EL R13, desc[UR4][R8.64] ;  /* 0x00000004080d8981 */ /* 0x000f62000c2e1900 */
[----:B------:R-:W1:Y:S03]  /*0350*/  LDC.64 R4, c[0x0][0x240] ;  /* 0x00009000ff047b82 */ /* 0x000e660000000a00 */
[----:B------:R-:W5:Y:S01]  /*0360*/  @!P0 LDG.E.EL R20, desc[UR4][R14.64] ;  /* 0x000000040e148981 */ /* 0x000f62000c2e1900 */
[----:B0-----:R-:W-:Y:S02]  /*0370*/  IMAD.MOV.U32 R6, RZ, RZ, 0x3e800000 ;  /* 0x3e800000ff067424 */ /* 0x001fe400078e00ff */
[----:B-1----:R-:W-:-:S04]  /*0380*/  IMAD.WIDE R4, R0, 0x4, R4 ;  /* 0x0000000400047825 */ /* 0x002fc800078e0204 */
[----:B--2---:R-:W-:Y:S02]  /*0390*/  FADD R16, R2, 9.9999997473787516356e-06 ;  /* 0x3727c5ac02107421 */ /* 0x004fe40000000000 */
[----:B------:R-:W0:Y:S02]  /*03a0*/  LDC.64 R2, c[0x0][0x248] ;  /* 0x00009200ff027b82 */ /* 0x000e240000000a00 */
[----:B------:R-:W1:Y:S02]  /*03b0*/  MUFU.SQRT R17, R16 ;  /* 0x0000001000117308 */ /* 0x000e640000002000 */
[C---:B-1----:R-:W-:Y:S02]  /*03c0*/  FSETP.GT.AND P4, PT, R17.reuse, 8.50705917302346158658e+37, PT ;  /* 0x7e8000001100780b */ /* 0x042fe40003f84000 */
[----:B------:R-:W-:Y:S02]  /*03d0*/  FSETP.GEU.AND P5, PT, R17, 1.175494350822287508e-38, PT ;  /* 0x008000001100780b */ /* 0x000fe40003fae000 */
[----:B------:R-:W-:Y:S01]  /*03e0*/  FSEL R6, R6, 1, P4 ;  /* 0x3f80000006067808 */ /* 0x000fe20002000000 */
[----:B0-----:R-:W-:-:S08]  /*03f0*/  IMAD.WIDE R2, R0, 0x4, R2 ;  /* 0x0000000400027825 */ /* 0x001fd000078e0202 */
[----:B------:R-:W-:Y:S02]  /*0400*/  @P4 FMUL R17, R17, 0.25 ;  /* 0x3e80000011114820 */ /* 0x000fe40000400000 */
[----:B------:R-:W-:Y:S02]  /*0410*/  @!P5 FMUL R6, R6, 16777216 ;  /* 0x4b8000000606d820 */ /* 0x000fe40000400000 */
[----:B------:R-:W-:Y:S01]  /*0420*/  @!P5 FMUL R17, R17, 16777216 ;  /* 0x4b8000001111d820 */ /* 0x000fe20000400000 */
[----:B----4-:R-:W-:-:S05]  /*0430*/  SEL R12, R12, RZ, P2 ;  /* 0x000000ff0c0c7207 */ /* 0x010fca0001000000 */
[----:B------:R-:W0:Y:S01]  /*0440*/  MUFU.RCP R17, R17 ;  /* 0x0000001100117308 */ /* 0x000e220000001000 */
[----:B---3--:R-:W-:-:S05]  /*0450*/  @P1 SEL R12, R10, RZ, P3 ;  /* 0x000000ff0a0c1207 */ /* 0x008fca0001800000 */
[----:B------:R-:W-:Y:S01]  /*0460*/  FADD R11, R12, -R11 ;  /* 0x8000000b0c0b7221 */ /* 0x000fe20000000000 */
[----:B------:R1:W-:Y:S01]  /*0470*/  @!P0 STG.E desc[UR4][R4.64], R12 ;  /* 0x0000000c04008986 */ /* 0x0003e2000c101904 */
[----:B0-----:R-:W-:-:S04]  /*0480*/  FMUL R6, R17, R6 ;  /* 0x0000000611067220 */ /* 0x001fc80000400000 */
[----:B------:R-:W-:-:S04]  /*0490*/  FMUL R11, R11, R6 ;  /* 0x000000060b0b7220 */ /* 0x000fc80000400000 */
[----:B-----5:R-:W-:-:S05]  /*04a0*/  FFMA R11, R11, R13, R20 ;  /* 0x0000000d0b0b7223 */ /* 0x020fca0000000014 */
[----:B------:R-:W-:-:S04]  /*04b0*/  FSETP.GEU.AND P1, PT, R11, RZ, PT ;  /* 0x000000ff0b00720b */ /* 0x000fc80003f2e000 */
[----:B------:R-:W-:Y:S01]  /*04c0*/  FSEL R11, R11, RZ, P1 ;  /* 0x000000ff0b0b7208 */ /* 0x000fe20000800000 */
[----:B-1----:R-:W-:Y:S08]  /*04d0*/  @P0 EXIT ;  /* 0x000000000000094d */ /* 0x002ff00003800000 */
[----:B------:R-:W-:Y:S01]  /*04e0*/  STG.E desc[UR4][R2.64], R11 ;  /* 0x0000000b02007986 */ /* 0x000fe2000c101904 */
[----:B------:R-:W-:Y:S05]  /*04f0*/  EXIT ;  /* 0x000000000000794d */ /* 0x000fea0003800000 */
.L_x_0:
[----:B------:R-:W-:-:S00]  /*0500*/  BRA `(.L_x_0) ;  /* 0xfffffffc00fc7947 */ /* 0x000fc0000383ffff */
[----:B------:R-:W-:-:S00]  /*0510*/  NOP ;  /* 0x0000000000007918 */ /* 0x000fc00000000000 */
        /* <DEDUP_REMOVED lines=14> */
.L_x_1:


//--------------------- .nv.global.init           --------------------------
	.section	.nv.global.init,"aw",@progbits
.nv.global.init:
	.type		_$_str,@object
	.size		_$_str,(_$_str_$_2 - _$_str)
_$_str:
        /*0000*/ 	.byte	0x5f, 0x5f, 0x43, 0x55, 0x44, 0x41, 0x5f, 0x46, 0x54, 0x5a, 0x00
	.type		_$_str_$_2,@object
	.size		_$_str_$_2,(.L_1 - _$_str_$_2)
_$_str_$_2:
        /*000b*/ 	.byte	0x5f, 0x5f, 0x43, 0x55, 0x44, 0x41, 0x5f, 0x50, 0x52, 0x45, 0x43, 0x5f, 0x53, 0x51, 0x52, 0x54
        /*001b*/ 	.byte	0x00
.L_1:


//--------------------- .nv.constant0.triton_poi_fused__native_batch_norm_legit_no_training_cat_relu_44 --------------------------
	.section	.nv.constant0.triton_poi_fused__native_batch_norm_legit_no_training_cat_relu_44,"a",@progbits
	.sectionflags	@""
	.align	4
.nv.constant0.triton_poi_fused__native_batch_norm_legit_no_training_cat_relu_44:
	.zero		596
